//
// Generated by NVIDIA NVVM Compiler
//
// Compiler Build ID: CL-36424714
// Cuda compilation tools, release 13.0, V13.0.88
// Based on NVVM 20.0.0
//

.version 9.0
.target sm_100
.address_size 64

	// .globl	_Z5hellov
.extern .func  (.param .b32 func_retval0) vprintf
(
	.param .b64 vprintf_param_0,
	.param .b64 vprintf_param_1
)
;
.global .align 1 .b8 $str[15] = {72, 101, 108, 108, 111, 32, 87, 111, 114, 108, 100, 32, 33, 10};

.visible .entry _Z5hellov()
{
	.reg .b32 	%r<3>;
	.reg .b64 	%rd<3>;

	mov.u64 	%rd1, $str;
	cvta.global.u64 	%rd2, %rd1;
	{ // callseq 0, 0
	.param .b64 param0;
	st.param.b64 	[param0], %rd2;
	.param .b64 param1;
	st.param.b64 	[param1], 0;
	.param .b32 retval0;
	call.uni (retval0), 
	vprintf, 
	(
	param0, 
	param1
	);
	ld.param.b32 	%r1, [retval0];
	} // callseq 0
	ret;

}


// ===== COMPILED SASS (sm_100) =====

	.target	sm_100

	.elftype	@"ET_EXEC"


//--------------------- .note.nv.tkinfo           --------------------------
	.section	.note.nv.tkinfo,"",@"SHT_NOTE"
	.sectionflags	@"SHF_NOTE_NV_TKINFO"
	.tkinfo
        /*0018*/ 	.word	0x00000002
        /*0030*/ 	.string	""
        /*0030*/ 	.string	"ptxas"
        /*0030*/ 	.string	"Cuda compilation tools, release 13.0, V13.0.88"
        /*0030*/ 	.string	"Build cuda_13.0.r13.0/compiler.36424714_0"
        /*0030*/ 	.string	"-arch sm_100 -m 64 "



//--------------------- .note.nv.cuinfo           --------------------------
	.section	.note.nv.cuinfo,"",@"SHT_NOTE"
	.sectionflags	@"SHF_NOTE_NV_CUINFO"
        /*0018*/ 	.short	0x0002
        /*001a*/ 	.short	0x0064
        /*001c*/ 	.short	0x0082
	.zero		2


//--------------------- .nv.info                  --------------------------
	.section	.nv.info,"",@"SHT_CUDA_INFO"
	.align	4


	//----- nvinfo : EIATTR_REGCOUNT
	.align		4
        /*0000*/ 	.byte	0x04, 0x2f
        /*0002*/ 	.short	(.L_2 - .L_1)
	.align		4
.L_1:
        /*0004*/ 	.word	index@(_Z5hellov)
        /*0008*/ 	.word	0x00000018


	//----- nvinfo : EIATTR_FRAME_SIZE
	.align		4
.L_2:
        /*000c*/ 	.byte	0x04, 0x11
        /*000e*/ 	.short	(.L_4 - .L_3)
	.align		4
.L_3:
        /*0010*/ 	.word	index@(_Z5hellov)
        /*0014*/ 	.word	0x00000000


	//----- nvinfo : EIATTR_MIN_STACK_SIZE
	.align		4
.L_4:
        /*0018*/ 	.byte	0x04, 0x12
        /*001a*/ 	.short	(.L_6 - .L_5)
	.align		4
.L_5:
        /*001c*/ 	.word	index@(_Z5hellov)
        /*0020*/ 	.word	0x00000000
.L_6:


//--------------------- .nv.compat                --------------------------
	.section	.nv.compat,"",@"SHT_CUDA_COMPAT_INFO"
	.align	4
        /*0000*/ 	.byte	0x02, 0x09, 0x00, 0x00, 0x02, 0x02, 0x01, 0x00, 0x02, 0x05, 0x05, 0x00, 0x03, 0x07, 0x01, 0x01
        /*0010*/ 	.byte	0x02, 0x03, 0x00, 0x00, 0x02, 0x06, 0x01, 0x00, 0x04, 0x0b, 0x08, 0x00, 0x09, 0x00, 0x00, 0x00
        /*0020*/ 	.byte	0x00, 0x00, 0x00, 0x00


//--------------------- .nv.info._Z5hellov        --------------------------
	.section	.nv.info._Z5hellov,"",@"SHT_CUDA_INFO"
	.sectionflags	@""
	.align	4


	//----- nvinfo : EIATTR_CUDA_API_VERSION
	.align		4
        /*0000*/ 	.byte	0x04, 0x37
        /*0002*/ 	.short	(.L_8 - .L_7)
.L_7:
        /*0004*/ 	.word	0x00000082


	//----- nvinfo : EIATTR_SPARSE_MMA_MASK
	.align		4
.L_8:
        /*0008*/ 	.byte	0x03, 0x50
        /*000a*/ 	.short	0x0000


	//----- nvinfo : EIATTR_MAXREG_COUNT
	.align		4
        /*000c*/ 	.byte	0x03, 0x1b
        /*000e*/ 	.short	0x00ff


	//----- nvinfo : EIATTR_EXTERNS
	.align		4
        /*0010*/ 	.byte	0x04, 0x0f
        /*0012*/ 	.short	(.L_10 - .L_9)


	//   ....[0]....
	.align		4
.L_9:
        /*0014*/ 	.word	index@(vprintf)


	//----- nvinfo : EIATTR_MERCURY_ISA_VERSION
	.align		4
.L_10:
        /*0018*/ 	.byte	0x03, 0x5f
        /*001a*/ 	.short	0x0101


	//----- nvinfo : EIATTR_VRC_CTA_INIT_COUNT
	.align		4
        /*001c*/ 	.byte	0x02, 0x4a
	.zero		1
	.zero		1


	//----- nvinfo : EIATTR_SYSCALL_OFFSETS
	.align		4
        /*0020*/ 	.byte	0x04, 0x46
        /*0022*/ 	.short	(.L_12 - .L_11)


	//   ....[0]....
.L_11:
        /*0024*/ 	.word	0x00000080


	//----- nvinfo : EIATTR_EXIT_INSTR_OFFSETS
	.align		4
.L_12:
        /*0028*/ 	.byte	0x04, 0x1c
        /*002a*/ 	.short	(.L_14 - .L_13)


	//   ....[0]....
.L_13:
        /*002c*/ 	.word	0x00000090


	//----- nvinfo : EIATTR_SW_WAR
	.align		4
.L_14:
        /*0030*/ 	.byte	0x04, 0x36
        /*0032*/ 	.short	(.L_16 - .L_15)
.L_15:
        /*0034*/ 	.word	0x00000008
.L_16:


//--------------------- .nv.callgraph             --------------------------
	.section	.nv.callgraph,"",@"SHT_CUDA_CALLGRAPH"
	.align	4
	.sectionentsize	8
	.align		4
        /*0000*/ 	.word	0x00000000
	.align		4
        /*0004*/ 	.word	0xffffffff
	.align		4
        /*0008*/ 	.word	index@(_Z5hellov)
	.align		4
        /*000c*/ 	.word	index@(vprintf)
	.align		4
        /*0010*/ 	.word	0x00000000
	.align		4
        /*0014*/ 	.word	0xfffffffe
	.align		4
        /*0018*/ 	.word	0x00000000
	.align		4
        /*001c*/ 	.word	0xfffffffd
	.align		4
        /*0020*/ 	.word	0x00000000
	.align		4
        /*0024*/ 	.word	0xfffffffc


//--------------------- .nv.constant4             --------------------------
	.section	.nv.constant4,"a",@progbits
	.align	8
	.align		8
.nv.constant4:
        /*0000*/ 	.dword	vprintf
	.align		8
        /*0008*/ 	.dword	$str


//--------------------- .text._Z5hellov           --------------------------
	.section	.text._Z5hellov,"ax",@progbits
	.align	128
        .global         _Z5hellov
        .type           _Z5hellov,@function
        .size           _Z5hellov,(.L_x_2 - _Z5hellov)
        .other          _Z5hellov,@"STO_CUDA_ENTRY STV_DEFAULT"
_Z5hellov:
.text._Z5hellov:
[----:B------:R-:W0:Y:S01]  /*0000*/  LDC R1, c[0x0][0x37c] ;  /* 0x0000df00ff017b82 */ /* 0x000e220000000800 */
[----:B------:R-:W-:Y:S01]  /*0010*/  MOV R0, 0x0 ;  /* 0x0000000000007802 */ /* 0x000fe20000000f00 */
[----:B------:R-:W1:Y:S01]  /*0020*/  LDCU.64 UR4, c[0x4][0x8] ;  /* 0x01000100ff0477ac */ /* 0x000e620008000a00 */
[----:B------:R-:W-:-:S05]  /*0030*/  CS2R R6, SRZ ;  /* 0x0000000000067805 */ /* 0x000fca000001ff00 */
[----:B------:R2:W3:Y:S01]  /*0040*/  LDC.64 R2, c[0x4][R0] ;  /* 0x0100000000027b82 */ /* 0x0004e20000000a00 */
[----:B-1----:R-:W-:Y:S02]  /*0050*/  IMAD.U32 R4, RZ, RZ, UR4 ;  /* 0x00000004ff047e24 */ /* 0x002fe4000f8e00ff */
[----:B--2---:R-:W-:-:S07]  /*0060*/  IMAD.U32 R5, RZ, RZ, UR5 ;  /* 0x00000005ff057e24 */ /* 0x004fce000f8e00ff */
[----:B------:R-:W-:-:S07]  /*0070*/  LEPC R20, `(.L_x_0) ;  /* 0x000000001014794e */ /* 0x000fce0000000000 */
[----:B0--3--:R-:W-:Y:S05]  /*0080*/  CALL.ABS.NOINC R2 ;  /* 0x0000000002007343 */ /* 0x009fea0003c00000 */
.L_x_0:
[----:B------:R-:W-:Y:S05]  /*0090*/  EXIT ;  /* 0x000000000000794d */ /* 0x000fea0003800000 */
.L_x_1:
[----:B------:R-:W-:-:S00]  /*00a0*/  BRA `(.L_x_1) ;  /* 0xfffffffc00fc7947 */ /* 0x000fc0000383ffff */
[----:B------:R-:W-:-:S00]  /*00b0*/  NOP ;  /* 0x0000000000007918 */ /* 0x000fc00000000000 */
        /* <DEDUP_REMOVED lines=12> */
.L_x_2:


//--------------------- .nv.global.init           --------------------------
	.section	.nv.global.init,"aw",@progbits
.nv.global.init:
	.type		$str,@object
	.size		$str,(.L_0 - $str)
$str:
        /*0000*/ 	.byte	0x48, 0x65, 0x6c, 0x6c, 0x6f, 0x20, 0x57, 0x6f, 0x72, 0x6c, 0x64, 0x20, 0x21, 0x0a, 0x00
.L_0:


//--------------------- .nv.shared.reserved.0     --------------------------
	.section	.nv.shared.reserved.0,"aw",@nobits
	.weak		__nv_reservedSMEM_offset_0_alias
	.size		__nv_reservedSMEM_offset_0_alias, 0, 64
	.other		__nv_reservedSMEM_offset_0_alias,@"STO_CUDA_RESERVED_SHARED STV_DEFAULT"
__nv_reservedSMEM_offset_0_alias:
	.zero		0
	.zero		64


//--------------------- .nv.constant0._Z5hellov   --------------------------
	.section	.nv.constant0._Z5hellov,"a",@progbits
	.sectionflags	@""
	.align	4
.nv.constant0._Z5hellov:
	.zero		896


//--------------------- SYMBOLS --------------------------

	.type		.nv.reservedSmem.offset0,@object
	.size		.nv.reservedSmem.offset0,0x4
	.type		vprintf,@function
